//
// Generated by NVIDIA NVVM Compiler
//
// Compiler Build ID: CL-36424714
// Cuda compilation tools, release 13.0, V13.0.88
// Based on NVVM 20.0.0
//

.version 9.0
.target sm_100
.address_size 64

	// .globl	_Z13swiglu_kernelPKfPfi

.visible .entry _Z13swiglu_kernelPKfPfi(
	.param .u64 .ptr .align 1 _Z13swiglu_kernelPKfPfi_param_0,
	.param .u64 .ptr .align 1 _Z13swiglu_kernelPKfPfi_param_1,
	.param .u32 _Z13swiglu_kernelPKfPfi_param_2
)
{
	.reg .pred 	%p<7>;
	.reg .b32 	%r<31>;
	.reg .b32 	%f<36>;
	.reg .b64 	%rd<10>;

	ld.param.u64 	%rd4, [_Z13swiglu_kernelPKfPfi_param_0];
	ld.param.u64 	%rd5, [_Z13swiglu_kernelPKfPfi_param_1];
	ld.param.u32 	%r13, [_Z13swiglu_kernelPKfPfi_param_2];
	mov.u32 	%r14, %ntid.x;
	mov.u32 	%r15, %ctaid.x;
	mov.u32 	%r16, %tid.x;
	mad.lo.s32 	%r29, %r14, %r15, %r16;
	mov.u32 	%r17, %nctaid.x;
	mul.lo.s32 	%r2, %r17, %r14;
	setp.ge.s32 	%p1, %r29, %r13;
	@%p1 bra 	$L__BB0_7;
	cvta.to.global.u64 	%rd6, %rd4;
	cvta.to.global.u64 	%rd7, %rd5;
	mul.wide.s32 	%rd8, %r29, 4;
	add.s64 	%rd1, %rd6, %rd8;
	mul.wide.s32 	%rd9, %r13, 4;
	add.s64 	%rd2, %rd1, %rd9;
	add.s64 	%rd3, %rd7, %rd8;
	add.s32 	%r18, %r29, %r2;
	max.s32 	%r19, %r13, %r18;
	setp.lt.s32 	%p2, %r18, %r13;
	selp.u32 	%r20, 1, 0, %p2;
	add.s32 	%r21, %r18, %r20;
	sub.s32 	%r22, %r19, %r21;
	div.u32 	%r23, %r22, %r2;
	add.s32 	%r3, %r23, %r20;
	and.b32  	%r24, %r3, 3;
	setp.eq.s32 	%p3, %r24, 3;
	@%p3 bra 	$L__BB0_4;
	add.s32 	%r25, %r3, 1;
	and.b32  	%r26, %r25, 3;
	neg.s32 	%r27, %r26;
$L__BB0_3:
	.pragma "nounroll";
	ld.global.f32 	%f1, [%rd1];
	ld.global.f32 	%f2, [%rd2];
	mul.f32 	%f3, %f1, 0fBFB8AA3B;
	ex2.approx.f32 	%f4, %f3;
	add.f32 	%f5, %f4, 0f3F800000;
	div.rn.f32 	%f6, %f1, %f5;
	mul.f32 	%f7, %f2, %f6;
	st.global.f32 	[%rd3], %f7;
	add.s32 	%r29, %r29, %r2;
	add.s32 	%r27, %r27, 1;
	setp.ne.s32 	%p4, %r27, 0;
	@%p4 bra 	$L__BB0_3;
$L__BB0_4:
	setp.lt.u32 	%p5, %r3, 3;
	@%p5 bra 	$L__BB0_7;
	shl.b32 	%r10, %r2, 2;
$L__BB0_6:
	ld.global.f32 	%f8, [%rd1];
	ld.global.f32 	%f9, [%rd2];
	mul.f32 	%f10, %f8, 0fBFB8AA3B;
	ex2.approx.f32 	%f11, %f10;
	add.f32 	%f12, %f11, 0f3F800000;
	div.rn.f32 	%f13, %f8, %f12;
	mul.f32 	%f14, %f9, %f13;
	st.global.f32 	[%rd3], %f14;
	ld.global.f32 	%f15, [%rd1];
	ld.global.f32 	%f16, [%rd2];
	mul.f32 	%f17, %f15, 0fBFB8AA3B;
	ex2.approx.f32 	%f18, %f17;
	add.f32 	%f19, %f18, 0f3F800000;
	div.rn.f32 	%f20, %f15, %f19;
	mul.f32 	%f21, %f16, %f20;
	st.global.f32 	[%rd3], %f21;
	ld.global.f32 	%f22, [%rd1];
	ld.global.f32 	%f23, [%rd2];
	mul.f32 	%f24, %f22, 0fBFB8AA3B;
	ex2.approx.f32 	%f25, %f24;
	add.f32 	%f26, %f25, 0f3F800000;
	div.rn.f32 	%f27, %f22, %f26;
	mul.f32 	%f28, %f23, %f27;
	st.global.f32 	[%rd3], %f28;
	ld.global.f32 	%f29, [%rd1];
	ld.global.f32 	%f30, [%rd2];
	mul.f32 	%f31, %f29, 0fBFB8AA3B;
	ex2.approx.f32 	%f32, %f31;
	add.f32 	%f33, %f32, 0f3F800000;
	div.rn.f32 	%f34, %f29, %f33;
	mul.f32 	%f35, %f30, %f34;
	st.global.f32 	[%rd3], %f35;
	add.s32 	%r29, %r10, %r29;
	setp.lt.s32 	%p6, %r29, %r13;
	@%p6 bra 	$L__BB0_6;
$L__BB0_7:
	ret;

}


// ===== COMPILED SASS (sm_100) =====

	.target	sm_100

	.elftype	@"ET_EXEC"


//--------------------- .note.nv.tkinfo           --------------------------
	.section	.note.nv.tkinfo,"",@"SHT_NOTE"
	.sectionflags	@"SHF_NOTE_NV_TKINFO"
	.tkinfo
        /*0018*/ 	.word	0x00000002
        /*0030*/ 	.string	""
        /*0030*/ 	.string	"ptxas"
        /*0030*/ 	.string	"Cuda compilation tools, release 13.0, V13.0.88"
        /*0030*/ 	.string	"Build cuda_13.0.r13.0/compiler.36424714_0"
        /*0030*/ 	.string	"-arch sm_100 -m 64 "



//--------------------- .note.nv.cuinfo           --------------------------
	.section	.note.nv.cuinfo,"",@"SHT_NOTE"
	.sectionflags	@"SHF_NOTE_NV_CUINFO"
        /*0018*/ 	.short	0x0002
        /*001a*/ 	.short	0x0064
        /*001c*/ 	.short	0x0082
	.zero		2


//--------------------- .nv.info                  --------------------------
	.section	.nv.info,"",@"SHT_CUDA_INFO"
	.align	4


	//----- nvinfo : EIATTR_REGCOUNT
	.align		4
        /*0000*/ 	.byte	0x04, 0x2f
        /*0002*/ 	.short	(.L_1 - .L_0)
	.align		4
.L_0:
        /*0004*/ 	.word	index@(_Z13swiglu_kernelPKfPfi)
        /*0008*/ 	.word	0x00000018


	//----- nvinfo : EIATTR_FRAME_SIZE
	.align		4
.L_1:
        /*000c*/ 	.byte	0x04, 0x11
        /*000e*/ 	.short	(.L_3 - .L_2)
	.align		4
.L_2:
        /*0010*/ 	.word	index@($__internal_0_$__cuda_sm3x_div_rn_noftz_f32_slowpath)
        /*0014*/ 	.word	0x00000000


	//----- nvinfo : EIATTR_FRAME_SIZE
	.align		4
.L_3:
        /*0018*/ 	.byte	0x04, 0x11
        /*001a*/ 	.short	(.L_5 - .L_4)
	.align		4
.L_4:
        /*001c*/ 	.word	index@(_Z13swiglu_kernelPKfPfi)
        /*0020*/ 	.word	0x00000000


	//----- nvinfo : EIATTR_MIN_STACK_SIZE
	.align		4
.L_5:
        /*0024*/ 	.byte	0x04, 0x12
        /*0026*/ 	.short	(.L_7 - .L_6)
	.align		4
.L_6:
        /*0028*/ 	.word	index@(_Z13swiglu_kernelPKfPfi)
        /*002c*/ 	.word	0x00000000
.L_7:


//--------------------- .nv.compat                --------------------------
	.section	.nv.compat,"",@"SHT_CUDA_COMPAT_INFO"
	.align	4
        /*0000*/ 	.byte	0x02, 0x09, 0x00, 0x00, 0x02, 0x02, 0x01, 0x00, 0x02, 0x05, 0x05, 0x00, 0x03, 0x07, 0x01, 0x01
        /*0010*/ 	.byte	0x02, 0x03, 0x00, 0x00, 0x02, 0x06, 0x01, 0x00, 0x04, 0x0b, 0x08, 0x00, 0x01, 0x00, 0x00, 0x00
        /*0020*/ 	.byte	0x00, 0x00, 0x00, 0x00


//--------------------- .nv.info._Z13swiglu_kernelPKfPfi --------------------------
	.section	.nv.info._Z13swiglu_kernelPKfPfi,"",@"SHT_CUDA_INFO"
	.sectionflags	@""
	.align	4


	//----- nvinfo : EIATTR_CUDA_API_VERSION
	.align		4
        /*0000*/ 	.byte	0x04, 0x37
        /*0002*/ 	.short	(.L_9 - .L_8)
.L_8:
        /*0004*/ 	.word	0x00000082


	//----- nvinfo : EIATTR_KPARAM_INFO
	.align		4
.L_9:
        /*0008*/ 	.byte	0x04, 0x17
        /*000a*/ 	.short	(.L_11 - .L_10)
.L_10:
        /*000c*/ 	.word	0x00000000
        /*0010*/ 	.short	0x0002
        /*0012*/ 	.short	0x0010
        /*0014*/ 	.byte	0x00, 0xf0, 0x11, 0x00


	//----- nvinfo : EIATTR_KPARAM_INFO
	.align		4
.L_11:
        /*0018*/ 	.byte	0x04, 0x17
        /*001a*/ 	.short	(.L_13 - .L_12)
.L_12:
        /*001c*/ 	.word	0x00000000
        /*0020*/ 	.short	0x0001
        /*0022*/ 	.short	0x0008
        /*0024*/ 	.byte	0x00, 0xf5, 0x21, 0x00


	//----- nvinfo : EIATTR_KPARAM_INFO
	.align		4
.L_13:
        /*0028*/ 	.byte	0x04, 0x17
        /*002a*/ 	.short	(.L_15 - .L_14)
.L_14:
        /*002c*/ 	.word	0x00000000
        /*0030*/ 	.short	0x0000
        /*0032*/ 	.short	0x0000
        /*0034*/ 	.byte	0x00, 0xf5, 0x21, 0x00


	//----- nvinfo : EIATTR_SPARSE_MMA_MASK
	.align		4
.L_15:
        /*0038*/ 	.byte	0x03, 0x50
        /*003a*/ 	.short	0x0000


	//----- nvinfo : EIATTR_MAXREG_COUNT
	.align		4
        /*003c*/ 	.byte	0x03, 0x1b
        /*003e*/ 	.short	0x00ff


	//----- nvinfo : EIATTR_MERCURY_ISA_VERSION
	.align		4
        /*0040*/ 	.byte	0x03, 0x5f
        /*0042*/ 	.short	0x0101


	//----- nvinfo : EIATTR_VRC_CTA_INIT_COUNT
	.align		4
        /*0044*/ 	.byte	0x02, 0x4a
	.zero		1
	.zero		1


	//----- nvinfo : EIATTR_EXIT_INSTR_OFFSETS
	.align		4
        /*0048*/ 	.byte	0x04, 0x1c
        /*004a*/ 	.short	(.L_17 - .L_16)


	//   ....[0]....
.L_16:
        /*004c*/ 	.word	0x00000090


	//   ....[1]....
        /*0050*/ 	.word	0x000004d0


	//   ....[2]....
        /*0054*/ 	.word	0x00000ad0


	//----- nvinfo : EIATTR_CRS_STACK_SIZE
	.align		4
.L_17:
        /*0058*/ 	.byte	0x04, 0x1e
        /*005a*/ 	.short	(.L_19 - .L_18)
.L_18:
        /*005c*/ 	.word	0x00000000


	//----- nvinfo : EIATTR_CBANK_PARAM_SIZE
	.align		4
.L_19:
        /*0060*/ 	.byte	0x03, 0x19
        /*0062*/ 	.short	0x0014


	//----- nvinfo : EIATTR_PARAM_CBANK
	.align		4
        /*0064*/ 	.byte	0x04, 0x0a
        /*0066*/ 	.short	(.L_21 - .L_20)
	.align		4
.L_20:
        /*0068*/ 	.word	index@(.nv.constant0._Z13swiglu_kernelPKfPfi)
        /*006c*/ 	.short	0x0380
        /*006e*/ 	.short	0x0014


	//----- nvinfo : EIATTR_SW_WAR
	.align		4
.L_21:
        /*0070*/ 	.byte	0x04, 0x36
        /*0072*/ 	.short	(.L_23 - .L_22)
.L_22:
        /*0074*/ 	.word	0x00000008
.L_23:


//--------------------- .nv.callgraph             --------------------------
	.section	.nv.callgraph,"",@"SHT_CUDA_CALLGRAPH"
	.align	4
	.sectionentsize	8
	.align		4
        /*0000*/ 	.word	0x00000000
	.align		4
        /*0004*/ 	.word	0xffffffff
	.align		4
        /*0008*/ 	.word	0x00000000
	.align		4
        /*000c*/ 	.word	0xfffffffe
	.align		4
        /*0010*/ 	.word	0x00000000
	.align		4
        /*0014*/ 	.word	0xfffffffd
	.align		4
        /*0018*/ 	.word	0x00000000
	.align		4
        /*001c*/ 	.word	0xfffffffc


//--------------------- .text._Z13swiglu_kernelPKfPfi --------------------------
	.section	.text._Z13swiglu_kernelPKfPfi,"ax",@progbits
	.align	128
        .global         _Z13swiglu_kernelPKfPfi
        .type           _Z13swiglu_kernelPKfPfi,@function
        .size           _Z13swiglu_kernelPKfPfi,(.L_x_26 - _Z13swiglu_kernelPKfPfi)
        .other          _Z13swiglu_kernelPKfPfi,@"STO_CUDA_ENTRY STV_DEFAULT"
_Z13swiglu_kernelPKfPfi:
.text._Z13swiglu_kernelPKfPfi:
[----:B------:R-:W-:Y:S01]  /*0000*/  LDC R1, c[0x0][0x37c] ;  /* 0x0000df00ff017b82 */ /* 0x000fe20000000800 */
[----:B------:R-:W0:Y:S07]  /*0010*/  S2R R2, SR_CTAID.X ;  /* 0x0000000000027919 */ /* 0x000e2e0000002500 */
[----:B------:R-:W1:Y:S01]  /*0020*/  LDC R5, c[0x0][0x390] ;  /* 0x0000e400ff057b82 */ /* 0x000e620000000800 */
[----:B------:R-:W2:Y:S01]  /*0030*/  LDCU UR4, c[0x0][0x360] ;  /* 0x00006c00ff0477ac */ /* 0x000ea20008000800 */
[----:B------:R-:W0:Y:S06]  /*0040*/  S2R R3, SR_TID.X ;  /* 0x0000000000037919 */ /* 0x000e2c0000002100 */
[----:B------:R-:W2:Y:S02]  /*0050*/  LDC R11, c[0x0][0x370] ;  /* 0x0000dc00ff0b7b82 */ /* 0x000ea40000000800 */
[----:B--2---:R-:W-:-:S02]  /*0060*/  IMAD R11, R11, UR4, RZ ;  /* 0x000000040b0b7c24 */ /* 0x004fc4000f8e02ff */
[----:B0-----:R-:W-:-:S05]  /*0070*/  IMAD R2, R2, UR4, R3 ;  /* 0x0000000402027c24 */ /* 0x001fca000f8e0203 */
[----:B-1----:R-:W-:-:S13]  /*0080*/  ISETP.GE.AND P0, PT, R2, R5, PT ;  /* 0x000000050200720c */ /* 0x002fda0003f06270 */
[----:B------:R-:W-:Y:S05]  /*0090*/  @P0 EXIT ;  /* 0x000000000000094d */ /* 0x000fea0003800000 */
[----:B------:R-:W0:Y:S01]  /*00a0*/  I2F.U32.RP R4, R11 ;  /* 0x0000000b00047306 */ /* 0x000e220000209000 */
[C---:B------:R-:W-:Y:S01]  /*00b0*/  IMAD.IADD R0, R11.reuse, 0x1, R2 ;  /* 0x000000010b007824 */ /* 0x040fe200078e0202 */
[----:B------:R-:W-:Y:S01]  /*00c0*/  IADD3 R9, PT, PT, RZ, -R11, RZ ;  /* 0x8000000bff097210 */ /* 0x000fe20007ffe0ff */
[----:B------:R-:W1:Y:S01]  /*00d0*/  LDCU.64 UR4, c[0x0][0x358] ;  /* 0x00006b00ff0477ac */ /* 0x000e620008000a00 */
[----:B------:R-:W-:Y:S01]  /*00e0*/  ISETP.NE.U32.AND P2, PT, R11, RZ, PT ;  /* 0x000000ff0b00720c */ /* 0x000fe20003f45070 */
[----:B------:R-:W-:Y:S01]  /*00f0*/  BSSY.RECONVERGENT B0, `(.L_x_0) ;  /* 0x000003b000007945 */ /* 0x000fe20003800200 */
[CC--:B------:R-:W-:Y:S02]  /*0100*/  ISETP.GE.AND P0, PT, R0.reuse, R5.reuse, PT ;  /* 0x000000050000720c */ /* 0x0c0fe40003f06270 */
[----:B------:R-:W-:Y:S02]  /*0110*/  VIMNMX R3, PT, PT, R0, R5, !PT ;  /* 0x0000000500037248 */ /* 0x000fe40007fe0100 */
[----:B------:R-:W-:-:S04]  /*0120*/  SEL R10, RZ, 0x1, P0 ;  /* 0x00000001ff0a7807 */ /* 0x000fc80000000000 */
[----:B------:R-:W-:Y:S01]  /*0130*/  IADD3 R0, PT, PT, R3, -R0, -R10 ;  /* 0x8000000003007210 */ /* 0x000fe20007ffe80a */
[----:B0-----:R-:W0:Y:S02]  /*0140*/  MUFU.RCP R4, R4 ;  /* 0x0000000400047308 */ /* 0x001e240000001000 */
[----:B0-----:R-:W-:-:S06]  /*0150*/  IADD3 R6, PT, PT, R4, 0xffffffe, RZ ;  /* 0x0ffffffe04067810 */ /* 0x001fcc0007ffe0ff */
[----:B------:R0:W2:Y:S02]  /*0160*/  F2I.FTZ.U32.TRUNC.NTZ R7, R6 ;  /* 0x0000000600077305 */ /* 0x0000a4000021f000 */
[----:B0-----:R-:W-:Y:S02]  /*0170*/  HFMA2 R6, -RZ, RZ, 0, 0 ;  /* 0x00000000ff067431 */ /* 0x001fe400000001ff */
[----:B--2---:R-:W-:-:S04]  /*0180*/  IMAD R9, R9, R7, RZ ;  /* 0x0000000709097224 */ /* 0x004fc800078e02ff */
[----:B------:R-:W-:Y:S02]  /*0190*/  IMAD.HI.U32 R7, R7, R9, R6 ;  /* 0x0000000907077227 */ /* 0x000fe400078e0006 */
[----:B------:R-:W0:Y:S04]  /*01a0*/  LDC.64 R8, c[0x0][0x380] ;  /* 0x0000e000ff087b82 */ /* 0x000e280000000a00 */
[----:B------:R-:W-:-:S04]  /*01b0*/  IMAD.HI.U32 R3, R7, R0, RZ ;  /* 0x0000000007037227 */ /* 0x000fc800078e00ff */
[----:B------:R-:W-:Y:S01]  /*01c0*/  IMAD.MOV R4, RZ, RZ, -R3 ;  /* 0x000000ffff047224 */ /* 0x000fe200078e0a03 */
[----:B------:R-:W2:Y:S03]  /*01d0*/  LDC.64 R6, c[0x0][0x388] ;  /* 0x0000e200ff067b82 */ /* 0x000ea60000000a00 */
[----:B------:R-:W-:-:S05]  /*01e0*/  IMAD R0, R11, R4, R0 ;  /* 0x000000040b007224 */ /* 0x000fca00078e0200 */
[----:B------:R-:W-:Y:S01]  /*01f0*/  ISETP.GE.U32.AND P0, PT, R0, R11, PT ;  /* 0x0000000b0000720c */ /* 0x000fe20003f06070 */
[----:B0-----:R-:W-:-:S12]  /*0200*/  IMAD.WIDE R8, R2, 0x4, R8 ;  /* 0x0000000402087825 */ /* 0x001fd800078e0208 */
[----:B------:R-:W-:Y:S01]  /*0210*/  @P0 IADD3 R0, PT, PT, -R11, R0, RZ ;  /* 0x000000000b000210 */ /* 0x000fe20007ffe1ff */
[----:B------:R-:W-:Y:S02]  /*0220*/  @P0 VIADD R3, R3, 0x1 ;  /* 0x0000000103030836 */ /* 0x000fe40000000000 */
[----:B--2---:R-:W-:Y:S01]  /*0230*/  IMAD.WIDE R6, R2, 0x4, R6 ;  /* 0x0000000402067825 */ /* 0x004fe200078e0206 */
[----:B------:R-:W-:-:S03]  /*0240*/  ISETP.GE.U32.AND P1, PT, R0, R11, PT ;  /* 0x0000000b0000720c */ /* 0x000fc60003f26070 */
[----:B------:R-:W-:-:S10]  /*0250*/  IMAD.WIDE R4, R5, 0x4, R8 ;  /* 0x0000000405047825 */ /* 0x000fd400078e0208 */
[----:B------:R-:W-:Y:S02]  /*0260*/  @P1 IADD3 R3, PT, PT, R3, 0x1, RZ ;  /* 0x0000000103031810 */ /* 0x000fe40007ffe0ff */
[----:B------:R-:W-:-:S05]  /*0270*/  @!P2 LOP3.LUT R3, RZ, R11, RZ, 0x33, !PT ;  /* 0x0000000bff03a212 */ /* 0x000fca00078e33ff */
[----:B------:R-:W-:-:S05]  /*0280*/  IMAD.IADD R10, R10, 0x1, R3 ;  /* 0x000000010a0a7824 */ /* 0x000fca00078e0203 */
[----:B------:R-:W-:-:S04]  /*0290*/  LOP3.LUT R0, R10, 0x3, RZ, 0xc0, !PT ;  /* 0x000000030a007812 */ /* 0x000fc800078ec0ff */
[----:B------:R-:W-:-:S13]  /*02a0*/  ISETP.NE.AND P0, PT, R0, 0x3, PT ;  /* 0x000000030000780c */ /* 0x000fda0003f05270 */
[----:B-1----:R-:W-:Y:S05]  /*02b0*/  @!P0 BRA `(.L_x_1) ;  /* 0x0000000000788947 */ /* 0x002fea0003800000 */
[----:B------:R-:W-:-:S04]  /*02c0*/  IADD3 R0, PT, PT, R10, 0x1, RZ ;  /* 0x000000010a007810 */ /* 0x000fc80007ffe0ff */
[----:B------:R-:W-:-:S05]  /*02d0*/  LOP3.LUT R0, R0, 0x3, RZ, 0xc0, !PT ;  /* 0x0000000300007812 */ /* 0x000fca00078ec0ff */
[----:B------:R-:W-:-:S07]  /*02e0*/  IMAD.MOV R12, RZ, RZ, -R0 ;  /* 0x000000ffff0c7224 */ /* 0x000fce00078e0a00 */
.L_x_4:
[----:B------:R-:W2:Y:S04]  /*02f0*/  LDG.E R0, desc[UR4][R8.64] ;  /* 0x0000000408007981 */ /* 0x000ea8000c1e1900 */
[----:B0-----:R0:W5:Y:S01]  /*0300*/  LDG.E R13, desc[UR4][R4.64] ;  /* 0x00000004040d7981 */ /* 0x001162000c1e1900 */
[----:B------:R-:W-:Y:S01]  /*0310*/  IADD3 R12, PT, PT, R12, 0x1, RZ ;  /* 0x000000010c0c7810 */ /* 0x000fe20007ffe0ff */
[----:B------:R-:W-:Y:S03]  /*0320*/  BSSY.RECONVERGENT B1, `(.L_x_2) ;  /* 0x0000013000017945 */ /* 0x000fe60003800200 */
[----:B------:R-:W-:Y:S01]  /*0330*/  ISETP.NE.AND P2, PT, R12, RZ, PT ;  /* 0x000000ff0c00720c */ /* 0x000fe20003f45270 */
[----:B--2---:R-:W-:-:S05]  /*0340*/  FMUL R3, R0, -1.4426950216293334961 ;  /* 0xbfb8aa3b00037820 */ /* 0x004fca0000400000 */
[----:B------:R-:W-:-:S13]  /*0350*/  FSETP.GEU.AND P0, PT, R3, -126, PT ;  /* 0xc2fc00000300780b */ /* 0x000fda0003f0e000 */
[----:B------:R-:W-:-:S04]  /*0360*/  @!P0 FMUL R3, R3, 0.5 ;  /* 0x3f00000003038820 */ /* 0x000fc80000400000 */
[----:B------:R-:W1:Y:S02]  /*0370*/  MUFU.EX2 R14, R3 ;  /* 0x00000003000e7308 */ /* 0x000e640000000800 */
[----:B-1----:R-:W-:-:S04]  /*0380*/  @!P0 FMUL R14, R14, R14 ;  /* 0x0000000e0e0e8220 */ /* 0x002fc80000400000 */
[----:B------:R-:W-:-:S04]  /*0390*/  FADD R3, R14, 1 ;  /* 0x3f8000000e037421 */ /* 0x000fc80000000000 */
[----:B------:R-:W1:Y:S08]  /*03a0*/  MUFU.RCP R14, R3 ;  /* 0x00000003000e7308 */ /* 0x000e700000001000 */
[----:B------:R-:W2:Y:S01]  /*03b0*/  FCHK P0, R0, R3 ;  /* 0x0000000300007302 */ /* 0x000ea20000000000 */
[----:B-1----:R-:W-:-:S04]  /*03c0*/  FFMA R15, -R3, R14, 1 ;  /* 0x3f800000030f7423 */ /* 0x002fc8000000010e */
[----:B------:R-:W-:-:S04]  /*03d0*/  FFMA R15, R14, R15, R14 ;  /* 0x0000000f0e0f7223 */ /* 0x000fc8000000000e */
[----:B------:R-:W-:-:S04]  /*03e0*/  FFMA R14, R0, R15, RZ ;  /* 0x0000000f000e7223 */ /* 0x000fc800000000ff */
[----:B------:R-:W-:-:S04]  /*03f0*/  FFMA R16, -R3, R14, R0 ;  /* 0x0000000e03107223 */ /* 0x000fc80000000100 */
[----:B------:R-:W-:Y:S01]  /*0400*/  FFMA R14, R15, R16, R14 ;  /* 0x000000100f0e7223 */ /* 0x000fe2000000000e */
[----:B0-2---:R-:W-:Y:S06]  /*0410*/  @!P0 BRA `(.L_x_3) ;  /* 0x00000000000c8947 */ /* 0x005fec0003800000 */
[----:B------:R-:W-:-:S07]  /*0420*/  MOV R14, 0x440 ;  /* 0x00000440000e7802 */ /* 0x000fce0000000f00 */
[----:B-----5:R-:W-:Y:S05]  /*0430*/  CALL.REL.NOINC `($__internal_0_$__cuda_sm3x_div_rn_noftz_f32_slowpath) ;  /* 0x0000000400a87944 */ /* 0x020fea0003c00000 */
[----:B------:R-:W-:-:S07]  /*0440*/  IMAD.MOV.U32 R14, RZ, RZ, R0 ;  /* 0x000000ffff0e7224 */ /* 0x000fce00078e0000 */
.L_x_3:
[----:B------:R-:W-:Y:S05]  /*0450*/  BSYNC.RECONVERGENT B1 ;  /* 0x0000000000017941 */ /* 0x000fea0003800200 */
.L_x_2:
[----:B-----5:R-:W-:Y:S01]  /*0460*/  FMUL R13, R13, R14 ;  /* 0x0000000e0d0d7220 */ /* 0x020fe20000400000 */
[----:B------:R-:W-:-:S04]  /*0470*/  IADD3 R2, PT, PT, R11, R2, RZ ;  /* 0x000000020b027210 */ /* 0x000fc80007ffe0ff */
[----:B------:R0:W-:Y:S01]  /*0480*/  STG.E desc[UR4][R6.64], R13 ;  /* 0x0000000d06007986 */ /* 0x0001e2000c101904 */
[----:B------:R-:W-:Y:S05]  /*0490*/  @P2 BRA `(.L_x_4) ;  /* 0xfffffffc00942947 */ /* 0x000fea000383ffff */
.L_x_1:
[----:B------:R-:W-:Y:S05]  /*04a0*/  BSYNC.RECONVERGENT B0 ;  /* 0x0000000000007941 */ /* 0x000fea0003800200 */
.L_x_0:
[----:B------:R-:W-:Y:S01]  /*04b0*/  ISETP.GE.U32.AND P0, PT, R10, 0x3, PT ;  /* 0x000000030a00780c */ /* 0x000fe20003f06070 */
[----:B------:R-:W1:-:S12]  /*04c0*/  LDCU UR6, c[0x0][0x390] ;  /* 0x00007200ff0677ac */ /* 0x000e580008000800 */
[----:B-1----:R-:W-:Y:S05]  /*04d0*/  @!P0 EXIT ;  /* 0x000000000000894d */ /* 0x002fea0003800000 */
.L_x_13:
[----:B------:R-:W2:Y:S04]  /*04e0*/  LDG.E R0, desc[UR4][R8.64] ;  /* 0x0000000408007981 */ /* 0x000ea8000c1e1900 */
[----:B------:R1:W5:Y:S01]  /*04f0*/  LDG.E R10, desc[UR4][R4.64] ;  /* 0x00000004040a7981 */ /* 0x000362000c1e1900 */
[----:B------:R-:W-:Y:S01]  /*0500*/  BSSY.RECONVERGENT B0, `(.L_x_5) ;  /* 0x0000012000007945 */ /* 0x000fe20003800200 */
[----:B--2---:R-:W-:-:S05]  /*0510*/  FMUL R3, R0, -1.4426950216293334961 ;  /* 0xbfb8aa3b00037820 */ /* 0x004fca0000400000 */
[----:B------:R-:W-:-:S13]  /*0520*/  FSETP.GEU.AND P0, PT, R3, -126, PT ;  /* 0xc2fc00000300780b */ /* 0x000fda0003f0e000 */
[----:B------:R-:W-:-:S04]  /*0530*/  @!P0 FMUL R3, R3, 0.5 ;  /* 0x3f00000003038820 */ /* 0x000fc80000400000 */
[----:B------:R-:W2:Y:S02]  /*0540*/  MUFU.EX2 R12, R3 ;  /* 0x00000003000c7308 */ /* 0x000ea40000000800 */
[----:B--2---:R-:W-:-:S04]  /*0550*/  @!P0 FMUL R12, R12, R12 ;  /* 0x0000000c0c0c8220 */ /* 0x004fc80000400000 */
[----:B------:R-:W-:-:S04]  /*0560*/  FADD R3, R12, 1 ;  /* 0x3f8000000c037421 */ /* 0x000fc80000000000 */
[----:B------:R-:W0:Y:S08]  /*0570*/  MUFU.RCP R12, R3 ;  /* 0x00000003000c7308 */ /* 0x000e300000001000 */
[----:B------:R-:W2:Y:S01]  /*0580*/  FCHK P0, R0, R3 ;  /* 0x0000000300007302 */ /* 0x000ea20000000000 */
[----:B0-----:R-:W-:-:S04]  /*0590*/  FFMA R13, -R3, R12, 1 ;  /* 0x3f800000030d7423 */ /* 0x001fc8000000010c */
[----:B------:R-:W-:-:S04]  /*05a0*/  FFMA R13, R12, R13, R12 ;  /* 0x0000000d0c0d7223 */ /* 0x000fc8000000000c */
[----:B------:R-:W-:-:S04]  /*05b0*/  FFMA R12, R0, R13, RZ ;  /* 0x0000000d000c7223 */ /* 0x000fc800000000ff */
[----:B------:R-:W-:-:S04]  /*05c0*/  FFMA R14, -R3, R12, R0 ;  /* 0x0000000c030e7223 */ /* 0x000fc80000000100 */
[----:B------:R-:W-:Y:S01]  /*05d0*/  FFMA R13, R13, R14, R12 ;  /* 0x0000000e0d0d7223 */ /* 0x000fe2000000000c */
[----:B-12---:R-:W-:Y:S06]  /*05e0*/  @!P0 BRA `(.L_x_6) ;  /* 0x00000000000c8947 */ /* 0x006fec0003800000 */
[----:B------:R-:W-:-:S07]  /*05f0*/  MOV R14, 0x610 ;  /* 0x00000610000e7802 */ /* 0x000fce0000000f00 */
[----:B-----5:R-:W-:Y:S05]  /*0600*/  CALL.REL.NOINC `($__internal_0_$__cuda_sm3x_div_rn_noftz_f32_slowpath) ;  /* 0x0000000400347944 */ /* 0x020fea0003c00000 */
[----:B------:R-:W-:-:S07]  /*0610*/  IMAD.MOV.U32 R13, RZ, RZ, R0 ;  /* 0x000000ffff0d7224 */ /* 0x000fce00078e0000 */
.L_x_6:
[----:B------:R-:W-:Y:S05]  /*0620*/  BSYNC.RECONVERGENT B0 ;  /* 0x0000000000007941 */ /* 0x000fea0003800200 */
.L_x_5:
[----:B-----5:R-:W-:-:S05]  /*0630*/  FMUL R13, R10, R13 ;  /* 0x0000000d0a0d7220 */ /* 0x020fca0000400000 */
[----:B------:R0:W-:Y:S04]  /*0640*/  STG.E desc[UR4][R6.64], R13 ;  /* 0x0000000d06007986 */ /* 0x0001e8000c101904 */
        /* <DEDUP_REMOVED lines=9> */
[----:B------:R-:W2:Y:S08]  /*06e0*/  MUFU.RCP R12, R3 ;  /* 0x00000003000c7308 */ /* 0x000eb00000001000 */
[----:B------:R-:W3:Y:S01]  /*06f0*/  FCHK P0, R0, R3 ;  /* 0x0000000300007302 */ /* 0x000ee20000000000 */
[----:B--2---:R-:W-:-:S04]  /*0700*/  FFMA R15, -R3, R12, 1 ;  /* 0x3f800000030f7423 */ /* 0x004fc8000000010c */
[----:B------:R-:W-:-:S04]  /*0710*/  FFMA R15, R12, R15, R12 ;  /* 0x0000000f0c0f7223 */ /* 0x000fc8000000000c */
[----:B------:R-:W-:-:S04]  /*0720*/  FFMA R12, R0, R15, RZ ;  /* 0x0000000f000c7223 */ /* 0x000fc800000000ff */
[----:B0-----:R-:W-:-:S04]  /*0730*/  FFMA R13, -R3, R12, R0 ;  /* 0x0000000c030d7223 */ /* 0x001fc80000000100 */
[----:B------:R-:W-:Y:S01]  /*0740*/  FFMA R13, R15, R13, R12 ;  /* 0x0000000d0f0d7223 */ /* 0x000fe2000000000c */
[----:B-1-3--:R-:W-:Y:S06]  /*0750*/  @!P0 BRA `(.L_x_8) ;  /* 0x00000000000c8947 */ /* 0x00afec0003800000 */
[----:B------:R-:W-:-:S07]  /*0760*/  MOV R14, 0x780 ;  /* 0x00000780000e7802 */ /* 0x000fce0000000f00 */
[----:B-----5:R-:W-:Y:S05]  /*0770*/  CALL.REL.NOINC `($__internal_0_$__cuda_sm3x_div_rn_noftz_f32_slowpath) ;  /* 0x0000000000d87944 */ /* 0x020fea0003c00000 */
[----:B------:R-:W-:-:S07]  /*0780*/  MOV R13, R0 ;  /* 0x00000000000d7202 */ /* 0x000fce0000000f00 */
.L_x_8:
[----:B------:R-:W-:Y:S05]  /*0790*/  BSYNC.RECONVERGENT B0 ;  /* 0x0000000000007941 */ /* 0x000fea0003800200 */
.L_x_7:
        /* <DEDUP_REMOVED lines=21> */
[----:B------:R-:W-:-:S07]  /*08f0*/  IMAD.MOV.U32 R13, RZ, RZ, R0 ;  /* 0x000000ffff0d7224 */ /* 0x000fce00078e0000 */
.L_x_10:
[----:B------:R-:W-:Y:S05]  /*0900*/  BSYNC.RECONVERGENT B0 ;  /* 0x0000000000007941 */ /* 0x000fea0003800200 */
.L_x_9:
        /* <DEDUP_REMOVED lines=22> */
.L_x_12:
[----:B------:R-:W-:Y:S05]  /*0a70*/  BSYNC.RECONVERGENT B0 ;  /* 0x0000000000007941 */ /* 0x000fea0003800200 */
.L_x_11:
[----:B-----5:R-:W-:Y:S01]  /*0a80*/  FMUL R13, R10, R13 ;  /* 0x0000000d0a0d7220 */ /* 0x020fe20000400000 */
[----:B------:R-:W-:-:S04]  /*0a90*/  IMAD R2, R11, 0x4, R2 ;  /* 0x000000040b027824 */ /* 0x000fc800078e0202 */
[----:B------:R1:W-:Y:S01]  /*0aa0*/  STG.E desc[UR4][R6.64], R13 ;  /* 0x0000000d06007986 */ /* 0x0003e2000c101904 */
[----:B------:R-:W-:-:S13]  /*0ab0*/  ISETP.GE.AND P0, PT, R2, UR6, PT ;  /* 0x0000000602007c0c */ /* 0x000fda000bf06270 */
[----:B-1----:R-:W-:Y:S05]  /*0ac0*/  @!P0 BRA `(.L_x_13) ;  /* 0xfffffff800848947 */ /* 0x002fea000383ffff */
[----:B------:R-:W-:Y:S05]  /*0ad0*/  EXIT ;  /* 0x000000000000794d */ /* 0x000fea0003800000 */
        .weak           $__internal_0_$__cuda_sm3x_div_rn_noftz_f32_slowpath
        .type           $__internal_0_$__cuda_sm3x_div_rn_noftz_f32_slowpath,@function
        .size           $__internal_0_$__cuda_sm3x_div_rn_noftz_f32_slowpath,(.L_x_26 - $__internal_0_$__cuda_sm3x_div_rn_noftz_f32_slowpath)
$__internal_0_$__cuda_sm3x_div_rn_noftz_f32_slowpath:
[----:B------:R-:W-:Y:S01]  /*0ae0*/  SHF.R.U32.HI R15, RZ, 0x17, R3 ;  /* 0x00000017ff0f7819 */ /* 0x000fe20000011603 */
[----:B------:R-:W-:Y:S01]  /*0af0*/  BSSY.RECONVERGENT B2, `(.L_x_14) ;  /* 0x0000062000027945 */ /* 0x000fe20003800200 */
[----:B------:R-:W-:Y:S02]  /*0b00*/  SHF.R.U32.HI R16, RZ, 0x17, R0 ;  /* 0x00000017ff107819 */ /* 0x000fe40000011600 */
[----:B------:R-:W-:Y:S02]  /*0b10*/  LOP3.LUT R15, R15, 0xff, RZ, 0xc0, !PT ;  /* 0x000000ff0f0f7812 */ /* 0x000fe400078ec0ff */
[----:B------:R-:W-:Y:S02]  /*0b20*/  LOP3.LUT R20, R16, 0xff, RZ, 0xc0, !PT ;  /* 0x000000ff10147812 */ /* 0x000fe400078ec0ff */
[----:B------:R-:W-:-:S03]  /*0b30*/  IADD3 R18, PT, PT, R15, -0x1, RZ ;  /* 0xffffffff0f127810 */ /* 0x000fc60007ffe0ff */
[----:B------:R-:W-:Y:S01]  /*0b40*/  VIADD R17, R20, 0xffffffff ;  /* 0xffffffff14117836 */ /* 0x000fe20000000000 */
[----:B------:R-:W-:-:S04]  /*0b50*/  ISETP.GT.U32.AND P0, PT, R18, 0xfd, PT ;  /* 0x000000fd1200780c */ /* 0x000fc80003f04070 */
[----:B------:R-:W-:-:S13]  /*0b60*/  ISETP.GT.U32.OR P0, PT, R17, 0xfd, P0 ;  /* 0x000000fd1100780c */ /* 0x000fda0000704470 */
[----:B------:R-:W-:Y:S01]  /*0b70*/  @!P0 MOV R16, RZ ;  /* 0x000000ff00108202 */ /* 0x000fe20000000f00 */
[----:B------:R-:W-:Y:S06]  /*0b80*/  @!P0 BRA `(.L_x_15) ;  /* 0x00000000005c8947 */ /* 0x000fec0003800000 */
[----:B------:R-:W-:Y:S02]  /*0b90*/  FSETP.GTU.FTZ.AND P0, PT, |R0|, +INF , PT ;  /* 0x7f8000000000780b */ /* 0x000fe40003f1c200 */
[----:B------:R-:W-:-:S04]  /*0ba0*/  FSETP.GTU.FTZ.AND P1, PT, |R3|, +INF , PT ;  /* 0x7f8000000300780b */ /* 0x000fc80003f3c200 */
[----:B------:R-:W-:-:S13]  /*0bb0*/  PLOP3.LUT P0, PT, P0, P1, PT, 0xf8, 0x8f ;  /* 0x00000000008f781c */ /* 0x000fda0000703f70 */
[----:B------:R-:W-:Y:S05]  /*0bc0*/  @P0 BRA `(.L_x_16) ;  /* 0x00000004004c0947 */ /* 0x000fea0003800000 */
[----:B------:R-:W-:-:S13]  /*0bd0*/  LOP3.LUT P0, RZ, R3, 0x7fffffff, R0, 0xc8, !PT ;  /* 0x7fffffff03ff7812 */ /* 0x000fda000780c800 */
[----:B------:R-:W-:Y:S05]  /*0be0*/  @!P0 BRA `(.L_x_17) ;  /* 0x00000004003c8947 */ /* 0x000fea0003800000 */
[C---:B------:R-:W-:Y:S02]  /*0bf0*/  FSETP.NEU.FTZ.AND P3, PT, |R0|.reuse, +INF , PT ;  /* 0x7f8000000000780b */ /* 0x040fe40003f7d200 */
[----:B------:R-:W-:Y:S02]  /*0c00*/  FSETP.NEU.FTZ.AND P1, PT, |R3|, +INF , PT ;  /* 0x7f8000000300780b */ /* 0x000fe40003f3d200 */
[----:B------:R-:W-:-:S11]  /*0c10*/  FSETP.NEU.FTZ.AND P0, PT, |R0|, +INF , PT ;  /* 0x7f8000000000780b */ /* 0x000fd60003f1d200 */
[----:B------:R-:W-:Y:S05]  /*0c20*/  @!P1 BRA !P3, `(.L_x_17) ;  /* 0x00000004002c9947 */ /* 0x000fea0005800000 */
[----:B------:R-:W-:-:S04]  /*0c30*/  LOP3.LUT P3, RZ, R0, 0x7fffffff, RZ, 0xc0, !PT ;  /* 0x7fffffff00ff7812 */ /* 0x000fc8000786c0ff */
[----:B------:R-:W-:-:S13]  /*0c40*/  PLOP3.LUT P1, PT, P1, P3, PT, 0x2f, 0xf2 ;  /* 0x0000000000f2781c */ /* 0x000fda0000f26577 */
[----:B------:R-:W-:Y:S05]  /*0c50*/  @P1 BRA `(.L_x_18) ;  /* 0x0000000400181947 */ /* 0x000fea0003800000 */
[----:B------:R-:W-:-:S04]  /*0c60*/  LOP3.LUT P1, RZ, R3, 0x7fffffff, RZ, 0xc0, !PT ;  /* 0x7fffffff03ff7812 */ /* 0x000fc8000782c0ff */
[----:B------:R-:W-:-:S13]  /*0c70*/  PLOP3.LUT P0, PT, P0, P1, PT, 0x2f, 0xf2 ;  /* 0x0000000000f2781c */ /* 0x000fda0000702577 */
[----:B------:R-:W-:Y:S05]  /*0c80*/  @P0 BRA `(.L_x_19) ;  /* 0x0000000400000947 */ /* 0x000fea0003800000 */
[----:B------:R-:W-:Y:S02]  /*0c90*/  ISETP.GE.AND P0, PT, R17, RZ, PT ;  /* 0x000000ff1100720c */ /* 0x000fe40003f06270 */
[----:B------:R-:W-:-:S11]  /*0ca0*/  ISETP.GE.AND P1, PT, R18, RZ, PT ;  /* 0x000000ff1200720c */ /* 0x000fd60003f26270 */
[----:B------:R-:W-:Y:S01]  /*0cb0*/  @P0 IMAD.MOV.U32 R16, RZ, RZ, RZ ;  /* 0x000000ffff100224 */ /* 0x000fe200078e00ff */
[----:B------:R-:W-:Y:S01]  /*0cc0*/  @!P0 MOV R16, 0xffffffc0 ;  /* 0xffffffc000108802 */ /* 0x000fe20000000f00 */
[----:B------:R-:W-:Y:S01]  /*0cd0*/  @!P0 FFMA R0, R0, 1.84467440737095516160e+19, RZ ;  /* 0x5f80000000008823 */ /* 0x000fe200000000ff */
[----:B------:R-:W-:-:S03]  /*0ce0*/  @!P1 FFMA R3, R3, 1.84467440737095516160e+19, RZ ;  /* 0x5f80000003039823 */ /* 0x000fc600000000ff */
[----:B------:R-:W-:-:S07]  /*0cf0*/  @!P1 VIADD R16, R16, 0x40 ;  /* 0x0000004010109836 */ /* 0x000fce0000000000 */
.L_x_15:
[----:B------:R-:W-:Y:S01]  /*0d00*/  LEA R18, R15, 0xc0800000, 0x17 ;  /* 0xc08000000f127811 */ /* 0x000fe200078eb8ff */
[----:B------:R-:W-:Y:S03]  /*0d10*/  BSSY.RECONVERGENT B3, `(.L_x_20) ;  /* 0x0000036000037945 */ /* 0x000fe60003800200 */
[----:B------:R-:W-:Y:S01]  /*0d20*/  IADD3 R19, PT, PT, -R18, R3, RZ ;  /* 0x0000000312137210 */ /* 0x000fe20007ffe1ff */
[----:B------:R-:W-:-:S03]  /*0d30*/  VIADD R18, R20, 0xffffff81 ;  /* 0xffffff8114127836 */ /* 0x000fc60000000000 */
[----:B------:R0:W1:Y:S01]  /*0d40*/  MUFU.RCP R3, R19 ;  /* 0x0000001300037308 */ /* 0x0000620000001000 */
[----:B------:R-:W-:Y:S01]  /*0d50*/  FADD.FTZ R17, -R19, -RZ ;  /* 0x800000ff13117221 */ /* 0x000fe20000010100 */
[C---:B------:R-:W-:Y:S01]  /*0d60*/  IMAD R0, R18.reuse, -0x800000, R0 ;  /* 0xff80000012007824 */ /* 0x040fe200078e0200 */
[----:B0-----:R-:W-:-:S04]  /*0d70*/  IADD3 R19, PT, PT, R18, 0x7f, -R15 ;  /* 0x0000007f12137810 */ /* 0x001fc80007ffe80f */
[----:B------:R-:W-:Y:S01]  /*0d80*/  IADD3 R19, PT, PT, R19, R16, RZ ;  /* 0x0000001013137210 */ /* 0x000fe20007ffe0ff */
[----:B-1----:R-:W-:-:S04]  /*0d90*/  FFMA R20, R3, R17, 1 ;  /* 0x3f80000003147423 */ /* 0x002fc80000000011 */
[----:B------:R-:W-:-:S04]  /*0da0*/  FFMA R3, R3, R20, R3 ;  /* 0x0000001403037223 */ /* 0x000fc80000000003 */
[----:B------:R-:W-:-:S04]  /*0db0*/  FFMA R20, R0, R3, RZ ;  /* 0x0000000300147223 */ /* 0x000fc800000000ff */
[----:B------:R-:W-:-:S04]  /*0dc0*/  FFMA R21, R17, R20, R0 ;  /* 0x0000001411157223 */ /* 0x000fc80000000000 */
[----:B------:R-:W-:-:S04]  /*0dd0*/  FFMA R20, R3, R21, R20 ;  /* 0x0000001503147223 */ /* 0x000fc80000000014 */
[----:B------:R-:W-:-:S04]  /*0de0*/  FFMA R17, R17, R20, R0 ;  /* 0x0000001411117223 */ /* 0x000fc80000000000 */
[----:B------:R-:W-:-:S05]  /*0df0*/  FFMA R0, R3, R17, R20 ;  /* 0x0000001103007223 */ /* 0x000fca0000000014 */
[----:B------:R-:W-:-:S04]  /*0e00*/  SHF.R.U32.HI R15, RZ, 0x17, R0 ;  /* 0x00000017ff0f7819 */ /* 0x000fc80000011600 */
[----:B------:R-:W-:-:S05]  /*0e10*/  LOP3.LUT R15, R15, 0xff, RZ, 0xc0, !PT ;  /* 0x000000ff0f0f7812 */ /* 0x000fca00078ec0ff */
[----:B------:R-:W-:-:S05]  /*0e20*/  IMAD.IADD R18, R15, 0x1, R19 ;  /* 0x000000010f127824 */ /* 0x000fca00078e0213 */
[----:B------:R-:W-:-:S04]  /*0e30*/  IADD3 R15, PT, PT, R18, -0x1, RZ ;  /* 0xffffffff120f7810 */ /* 0x000fc80007ffe0ff */
[----:B------:R-:W-:-:S13]  /*0e40*/  ISETP.GE.U32.AND P0, PT, R15, 0xfe, PT ;  /* 0x000000fe0f00780c */ /* 0x000fda0003f06070 */
[----:B------:R-:W-:Y:S05]  /*0e50*/  @!P0 BRA `(.L_x_21) ;  /* 0x0000000000808947 */ /* 0x000fea0003800000 */
[----:B------:R-:W-:-:S13]  /*0e60*/  ISETP.GT.AND P0, PT, R18, 0xfe, PT ;  /* 0x000000fe1200780c */ /* 0x000fda0003f04270 */
[----:B------:R-:W-:Y:S05]  /*0e70*/  @P0 BRA `(.L_x_22) ;  /* 0x00000000006c0947 */ /* 0x000fea0003800000 */
[----:B------:R-:W-:-:S13]  /*0e80*/  ISETP.GE.AND P0, PT, R18, 0x1, PT ;  /* 0x000000011200780c */ /* 0x000fda0003f06270 */
[----:B------:R-:W-:Y:S05]  /*0e90*/  @P0 BRA `(.L_x_23) ;  /* 0x0000000000740947 */ /* 0x000fea0003800000 */
[----:B------:R-:W-:Y:S02]  /*0ea0*/  ISETP.GE.AND P0, PT, R18, -0x18, PT ;  /* 0xffffffe81200780c */ /* 0x000fe40003f06270 */
[----:B------:R-:W-:-:S11]  /*0eb0*/  LOP3.LUT R0, R0, 0x80000000, RZ, 0xc0, !PT ;  /* 0x8000000000007812 */ /* 0x000fd600078ec0ff */
[----:B------:R-:W-:Y:S05]  /*0ec0*/  @!P0 BRA `(.L_x_23) ;  /* 0x0000000000688947 */ /* 0x000fea0003800000 */
[-CC-:B------:R-:W-:Y:S01]  /*0ed0*/  FFMA.RZ R15, R3, R17.reuse, R20.reuse ;  /* 0x00000011030f7223 */ /* 0x180fe2000000c014 */
[C---:B------:R-:W-:Y:S02]  /*0ee0*/  ISETP.NE.AND P3, PT, R18.reuse, RZ, PT ;  /* 0x000000ff1200720c */ /* 0x040fe40003f65270 */
[C---:B------:R-:W-:Y:S02]  /*0ef0*/  ISETP.NE.AND P1, PT, R18.reuse, RZ, PT ;  /* 0x000000ff1200720c */ /* 0x040fe40003f25270 */
[----:B------:R-:W-:Y:S01]  /*0f00*/  LOP3.LUT R16, R15, 0x7fffff, RZ, 0xc0, !PT ;  /* 0x007fffff0f107812 */ /* 0x000fe200078ec0ff */
[CCC-:B------:R-:W-:Y:S01]  /*0f10*/  FFMA.RP R15, R3.reuse, R17.reuse, R20.reuse ;  /* 0x00000011030f7223 */ /* 0x1c0fe20000008014 */
[----:B------:R-:W-:Y:S01]  /*0f20*/  FFMA.RM R20, R3, R17, R20 ;  /* 0x0000001103147223 */ /* 0x000fe20000004014 */
[----:B------:R-:W-:Y:S01]  /*0f30*/  VIADD R3, R18, 0x20 ;  /* 0x0000002012037836 */ /* 0x000fe20000000000 */
[----:B------:R-:W-:Y:S02]  /*0f40*/  LOP3.LUT R16, R16, 0x800000, RZ, 0xfc, !PT ;  /* 0x0080000010107812 */ /* 0x000fe400078efcff */
[----:B------:R-:W-:-:S02]  /*0f50*/  IADD3 R17, PT, PT, -R18, RZ, RZ ;  /* 0x000000ff12117210 */ /* 0x000fc40007ffe1ff */
[----:B------:R-:W-:Y:S02]  /*0f60*/  SHF.L.U32 R3, R16, R3, RZ ;  /* 0x0000000310037219 */ /* 0x000fe400000006ff */
[----:B------:R-:W-:Y:S02]  /*0f70*/  FSETP.NEU.FTZ.AND P0, PT, R15, R20, PT ;  /* 0x000000140f00720b */ /* 0x000fe40003f1d000 */
[----:B------:R-:W-:Y:S02]  /*0f80*/  SEL R15, R17, RZ, P3 ;  /* 0x000000ff110f7207 */ /* 0x000fe40001800000 */
[----:B------:R-:W-:Y:S02]  /*0f90*/  ISETP.NE.AND P1, PT, R3, RZ, P1 ;  /* 0x000000ff0300720c */ /* 0x000fe40000f25270 */
[----:B------:R-:W-:Y:S02]  /*0fa0*/  SHF.R.U32.HI R15, RZ, R15, R16 ;  /* 0x0000000fff0f7219 */ /* 0x000fe40000011610 */
[----:B------:R-:W-:-:S02]  /*0fb0*/  PLOP3.LUT P0, PT, P0, P1, PT, 0xf8, 0x8f ;  /* 0x00000000008f781c */ /* 0x000fc40000703f70 */
[----:B------:R-:W-:Y:S02]  /*0fc0*/  SHF.R.U32.HI R16, RZ, 0x1, R15 ;  /* 0x00000001ff107819 */ /* 0x000fe4000001160f */
[----:B------:R-:W-:-:S04]  /*0fd0*/  SEL R3, RZ, 0x1, !P0 ;  /* 0x00000001ff037807 */ /* 0x000fc80004000000 */
[----:B------:R-:W-:-:S04]  /*0fe0*/  LOP3.LUT R18, R3, 0x1, R16, 0xf8, !PT ;  /* 0x0000000103127812 */ /* 0x000fc800078ef810 */
[----:B------:R-:W-:-:S05]  /*0ff0*/  LOP3.LUT R15, R18, R15, RZ, 0xc0, !PT ;  /* 0x0000000f120f7212 */ /* 0x000fca00078ec0ff */
[----:B------:R-:W-:-:S05]  /*1000*/  IMAD.IADD R15, R16, 0x1, R15 ;  /* 0x00000001100f7824 */ /* 0x000fca00078e020f */
[----:B------:R-:W-:Y:S01]  /*1010*/  LOP3.LUT R0, R15, R0, RZ, 0xfc, !PT ;  /* 0x000000000f007212 */ /* 0x000fe200078efcff */
[----:B------:R-:W-:Y:S06]  /*1020*/  BRA `(.L_x_23) ;  /* 0x0000000000107947 */ /* 0x000fec0003800000 */
.L_x_22:
[----:B------:R-:W-:-:S04]  /*1030*/  LOP3.LUT R0, R0, 0x80000000, RZ, 0xc0, !PT ;  /* 0x8000000000007812 */ /* 0x000fc800078ec0ff */
[----:B------:R-:W-:Y:S01]  /*1040*/  LOP3.LUT R0, R0, 0x7f800000, RZ, 0xfc, !PT ;  /* 0x7f80000000007812 */ /* 0x000fe200078efcff */
[----:B------:R-:W-:Y:S06]  /*1050*/  BRA `(.L_x_23) ;  /* 0x0000000000047947 */ /* 0x000fec0003800000 */
.L_x_21:
[----:B------:R-:W-:-:S07]  /*1060*/  LEA R0, R19, R0, 0x17 ;  /* 0x0000000013007211 */ /* 0x000fce00078eb8ff */
.L_x_23:
[----:B------:R-:W-:Y:S05]  /*1070*/  BSYNC.RECONVERGENT B3 ;  /* 0x0000000000037941 */ /* 0x000fea0003800200 */
.L_x_20:
[----:B------:R-:W-:Y:S05]  /*1080*/  BRA `(.L_x_24) ;  /* 0x0000000000207947 */ /* 0x000fea0003800000 */
.L_x_19:
[----:B------:R-:W-:-:S04]  /*1090*/  LOP3.LUT R0, R3, 0x80000000, R0, 0x48, !PT ;  /* 0x8000000003007812 */ /* 0x000fc800078e4800 */
[----:B------:R-:W-:Y:S01]  /*10a0*/  LOP3.LUT R0, R0, 0x7f800000, RZ, 0xfc, !PT ;  /* 0x7f80000000007812 */ /* 0x000fe200078efcff */
[----:B------:R-:W-:Y:S06]  /*10b0*/  BRA `(.L_x_24) ;  /* 0x0000000000147947 */ /* 0x000fec0003800000 */
.L_x_18:
[----:B------:R-:W-:Y:S01]  /*10c0*/  LOP3.LUT R0, R3, 0x80000000, R0, 0x48, !PT ;  /* 0x8000000003007812 */ /* 0x000fe200078e4800 */
[----:B------:R-:W-:Y:S06]  /*10d0*/  BRA `(.L_x_24) ;  /* 0x00000000000c7947 */ /* 0x000fec0003800000 */
.L_x_17:
[----:B------:R-:W0:Y:S01]  /*10e0*/  MUFU.RSQ R0, -QNAN ;  /* 0xffc0000000007908 */ /* 0x000e220000001400 */
[----:B------:R-:W-:Y:S05]  /*10f0*/  BRA `(.L_x_24) ;  /* 0x0000000000047947 */ /* 0x000fea0003800000 */
.L_x_16:
[----:B------:R-:W-:-:S07]  /*1100*/  FADD.FTZ R0, R0, R3 ;  /* 0x0000000300007221 */ /* 0x000fce0000010000 */
.L_x_24:
[----:B------:R-:W-:Y:S05]  /*1110*/  BSYNC.RECONVERGENT B2 ;  /* 0x0000000000027941 */ /* 0x000fea0003800200 */
.L_x_14:
[----:B------:R-:W-:-:S04]  /*1120*/  IMAD.MOV.U32 R15, RZ, RZ, 0x0 ;  /* 0x00000000ff0f7424 */ /* 0x000fc800078e00ff */
[----:B0-----:R-:W-:Y:S05]  /*1130*/  RET.REL.NODEC R14 `(_Z13swiglu_kernelPKfPfi) ;  /* 0xffffffec0eb07950 */ /* 0x001fea0003c3ffff */
.L_x_25:
[----:B------:R-:W-:-:S00]  /*1140*/  BRA `(.L_x_25) ;  /* 0xfffffffc00fc7947 */ /* 0x000fc0000383ffff */
[----:B------:R-:W-:-:S00]  /*1150*/  NOP ;  /* 0x0000000000007918 */ /* 0x000fc00000000000 */
        /* <DEDUP_REMOVED lines=10> */
.L_x_26:


//--------------------- .nv.shared.reserved.0     --------------------------
	.section	.nv.shared.reserved.0,"aw",@nobits
	.weak		__nv_reservedSMEM_offset_0_alias
	.size		__nv_reservedSMEM_offset_0_alias, 0, 64
	.other		__nv_reservedSMEM_offset_0_alias,@"STO_CUDA_RESERVED_SHARED STV_DEFAULT"
__nv_reservedSMEM_offset_0_alias:
	.zero		0
	.zero		64


//--------------------- .nv.constant0._Z13swiglu_kernelPKfPfi --------------------------
	.section	.nv.constant0._Z13swiglu_kernelPKfPfi,"a",@progbits
	.sectionflags	@""
	.align	4
.nv.constant0._Z13swiglu_kernelPKfPfi:
	.zero		916


//--------------------- SYMBOLS --------------------------

	.type		.nv.reservedSmem.offset0,@object
	.size		.nv.reservedSmem.offset0,0x4
